	.headerflags	@"EF_CUDA_TEXMODE_UNIFIED EF_CUDA_64BIT_ADDRESS EF_CUDA_ACCELERATORS EF_CUDA_SM90 EF_CUDA_VIRTUAL_SM(EF_CUDA_SM90)"
	.elftype	@"ET_EXEC"


//--------------------- .nv.info                  --------------------------
	.section	.nv.info,"",@"SHT_CUDA_INFO"
	.align	4


	//----- nvinfo : EIATTR_REGCOUNT
	.align		4
        /*0000*/ 	.byte	0x04, 0x2f
        /*0002*/ 	.short	(.L_1 - .L_0)
	.align		4
.L_0:
        /*0004*/ 	.word	index@(triton_poi_fused_add_convolution_sub_5)
        /*0008*/ 	.word	0x00000014


	//----- nvinfo : EIATTR_MIN_STACK_SIZE
	.align		4
.L_1:
        /*000c*/ 	.byte	0x04, 0x12
        /*000e*/ 	.short	(.L_3 - .L_2)
	.align		4
.L_2:
        /*0010*/ 	.word	index@(triton_poi_fused_add_convolution_sub_5)
        /*0014*/ 	.word	0x00000000


	//----- nvinfo : EIATTR_FRAME_SIZE
	.align		4
.L_3:
        /*0018*/ 	.byte	0x04, 0x11
        /*001a*/ 	.short	(.L_5 - .L_4)
	.align		4
.L_4:
        /*001c*/ 	.word	index@(triton_poi_fused_add_convolution_sub_5)
        /*0020*/ 	.word	0x00000000


	//----- nvinfo : EIATTR_MIN_STACK_SIZE
	.align		4
.L_5:
        /*0024*/ 	.byte	0x04, 0x12
        /*0026*/ 	.short	(.L_7 - .L_6)
	.align		4
.L_6:
        /*0028*/ 	.word	index@(triton_poi_fused_add_convolution_sub_5)
        /*002c*/ 	.word	0x00000000
.L_7:


//--------------------- .nv.info.triton_poi_fused_add_convolution_sub_5 --------------------------
	.section	.nv.info.triton_poi_fused_add_convolution_sub_5,"",@"SHT_CUDA_INFO"
	.sectionflags	@""
	.align	4


	//----- nvinfo : EIATTR_CUDA_API_VERSION
	.align		4
        /*0000*/ 	.byte	0x04, 0x37
        /*0002*/ 	.short	(.L_9 - .L_8)
.L_8:
        /*0004*/ 	.word	0x0000007c


	//----- nvinfo : EIATTR_KPARAM_INFO
	.align		4
.L_9:
        /*0008*/ 	.byte	0x04, 0x17
        /*000a*/ 	.short	(.L_11 - .L_10)
.L_10:
        /*000c*/ 	.word	0x00000000
        /*0010*/ 	.short	0x0004
        /*0012*/ 	.short	0x0020
        /*0014*/ 	.byte	0x00, 0xf0, 0x11, 0x00


	//----- nvinfo : EIATTR_KPARAM_INFO
	.align		4
.L_11:
        /*0018*/ 	.byte	0x04, 0x17
        /*001a*/ 	.short	(.L_13 - .L_12)
.L_12:
        /*001c*/ 	.word	0x00000000
        /*0020*/ 	.short	0x0003
        /*0022*/ 	.short	0x0018
        /*0024*/ 	.byte	0x00, 0xf4, 0x21, 0x00


	//----- nvinfo : EIATTR_KPARAM_INFO
	.align		4
.L_13:
        /*0028*/ 	.byte	0x04, 0x17
        /*002a*/ 	.short	(.L_15 - .L_14)
.L_14:
        /*002c*/ 	.word	0x00000000
        /*0030*/ 	.short	0x0002
        /*0032*/ 	.short	0x0010
        /*0034*/ 	.byte	0x00, 0xf4, 0x21, 0x00


	//----- nvinfo : EIATTR_KPARAM_INFO
	.align		4
.L_15:
        /*0038*/ 	.byte	0x04, 0x17
        /*003a*/ 	.short	(.L_17 - .L_16)
.L_16:
        /*003c*/ 	.word	0x00000000
        /*0040*/ 	.short	0x0001
        /*0042*/ 	.short	0x0008
        /*0044*/ 	.byte	0x00, 0xf4, 0x21, 0x00


	//----- nvinfo : EIATTR_KPARAM_INFO
	.align		4
.L_17:
        /*0048*/ 	.byte	0x04, 0x17
        /*004a*/ 	.short	(.L_19 - .L_18)
.L_18:
        /*004c*/ 	.word	0x00000000
        /*0050*/ 	.short	0x0000
        /*0052*/ 	.short	0x0000
        /*0054*/ 	.byte	0x00, 0xf4, 0x21, 0x00


	//----- nvinfo : EIATTR_SPARSE_MMA_MASK
	.align		4
.L_19:
        /*0058*/ 	.byte	0x03, 0x50
        /*005a*/ 	.short	0x0000


	//----- nvinfo : EIATTR_MAXREG_COUNT
	.align		4
        /*005c*/ 	.byte	0x03, 0x1b
        /*005e*/ 	.short	0x00ff


	//----- nvinfo : EIATTR_EXIT_INSTR_OFFSETS
	.align		4
        /*0060*/ 	.byte	0x04, 0x1c
        /*0062*/ 	.short	(.L_21 - .L_20)


	//   ....[0]....
.L_20:
        /*0064*/ 	.word	0x000002d0


	//   ....[1]....
        /*0068*/ 	.word	0x000002f0


	//----- nvinfo : EIATTR_REQNTID
	.align		4
.L_21:
        /*006c*/ 	.byte	0x04, 0x10
        /*006e*/ 	.short	(.L_23 - .L_22)
.L_22:
        /*0070*/ 	.word	0x00000020
        /*0074*/ 	.word	0x00000001
        /*0078*/ 	.word	0x00000001


	//----- nvinfo : EIATTR_CBANK_PARAM_SIZE
	.align		4
.L_23:
        /*007c*/ 	.byte	0x03, 0x19
        /*007e*/ 	.short	0x0024


	//----- nvinfo : EIATTR_PARAM_CBANK
	.align		4
        /*0080*/ 	.byte	0x04, 0x0a
        /*0082*/ 	.short	(.L_25 - .L_24)
	.align		4
.L_24:
        /*0084*/ 	.word	index@(.nv.constant0.triton_poi_fused_add_convolution_sub_5)
        /*0088*/ 	.short	0x0210
        /*008a*/ 	.short	0x0024


	//----- nvinfo : EIATTR_SW_WAR
	.align		4
.L_25:
        /*008c*/ 	.byte	0x04, 0x36
        /*008e*/ 	.short	(.L_27 - .L_26)
.L_26:
        /*0090*/ 	.word	0x00000008
.L_27:


//--------------------- .nv.callgraph             --------------------------
	.section	.nv.callgraph,"",@"SHT_CUDA_CALLGRAPH"
	.align	4
	.sectionentsize	8
	.align		4
        /*0000*/ 	.word	0x00000000
	.align		4
        /*0004*/ 	.word	0xffffffff
	.align		4
        /*0008*/ 	.word	0x00000000
	.align		4
        /*000c*/ 	.word	0xfffffffe
	.align		4
        /*0010*/ 	.word	0x00000000
	.align		4
        /*0014*/ 	.word	0xfffffffd
	.align		4
        /*0018*/ 	.word	0x00000000
	.align		4
        /*001c*/ 	.word	0xfffffffc


//--------------------- .text.triton_poi_fused_add_convolution_sub_5 --------------------------
	.section	.text.triton_poi_fused_add_convolution_sub_5,"ax",@progbits
	.align	128
        .global         triton_poi_fused_add_convolution_sub_5
        .type           triton_poi_fused_add_convolution_sub_5,@function
        .size           triton_poi_fused_add_convolution_sub_5,(.L_x_1 - triton_poi_fused_add_convolution_sub_5)
        .other          triton_poi_fused_add_convolution_sub_5,@"STO_CUDA_ENTRY STV_DEFAULT"
triton_poi_fused_add_convolution_sub_5:
.text.triton_poi_fused_add_convolution_sub_5:
[----:B------:R-:W0:Y:S02]  /*0000*/  LDC R1, c[0x0][0x28] ;  /* 0x00000a00ff017b82 */ /* 0x000e240000000800 */
[----:B------:R-:W1:Y:S01]  /*0010*/  S2R R0, SR_TID.X ;  /* 0x0000000000007919 */ /* 0x000e620000002100 */
[----:B------:R-:W2:Y:S01]  /*0020*/  LDC.64 R6, c[0x0][0x220] ;  /* 0x00008800ff067b82 */ /* 0x000ea20000000a00 */
[----:B------:R-:W-:Y:S01]  /*0030*/  ULDC.64 UR4, c[0x0][0x208] ;  /* 0x0000820000047ab9 */ /* 0x000fe20000000a00 */
[----:B------:R-:W3:Y:S06]  /*0040*/  S2R R3, SR_CTAID.X ;  /* 0x0000000000037919 */ /* 0x000eec0000002500 */
[----:B------:R-:W4:Y:S01]  /*0050*/  LDC.64 R4, c[0x0][0x210] ;  /* 0x00008400ff047b82 */ /* 0x000f220000000a00 */
[----:B-1----:R-:W-:Y:S01]  /*0060*/  IMAD.SHL.U32 R0, R0, 0x2, RZ ;  /* 0x0000000200007824 */ /* 0x002fe200078e00ff */
[----:B---3--:R-:W-:-:S04]  /*0070*/  SHF.R.S32.HI R12, RZ, 0x19, R3 ;  /* 0x00000019ff0c7819 */ /* 0x008fc80000011403 */
[----:B------:R-:W-:Y:S02]  /*0080*/  LOP3.LUT R0, R0, 0x3e, RZ, 0xc0, !PT ;  /* 0x0000003e00007812 */ /* 0x000fe400078ec0ff */
[----:B------:R-:W-:-:S03]  /*0090*/  SGXT R12, R12, 0x1 ;  /* 0x000000010c0c781a */ /* 0x000fc60000000200 */
[----:B------:R-:W-:Y:S02]  /*00a0*/  IMAD R11, R3, 0x40, R0 ;  /* 0x00000040030b7824 */ /* 0x000fe400078e0200 */
[----:B------:R-:W1:Y:S02]  /*00b0*/  LDC.64 R2, c[0x0][0x218] ;  /* 0x00008600ff027b82 */ /* 0x000e640000000a00 */
[----:B----4-:R-:W-:Y:S01]  /*00c0*/  IMAD.WIDE R4, R11, 0x4, R4 ;  /* 0x000000040b047825 */ /* 0x010fe200078e0204 */
[----:B------:R-:W-:Y:S02]  /*00d0*/  SHF.R.S32.HI R0, RZ, 0x1f, R11 ;  /* 0x0000001fff007819 */ /* 0x000fe4000001140b */
[-C--:B------:R-:W-:Y:S02]  /*00e0*/  LEA.HI R12, R12, R11.reuse, RZ, 0x4 ;  /* 0x0000000b0c0c7211 */ /* 0x080fe400078f20ff */
[----:B------:R-:W-:Y:S02]  /*00f0*/  LEA.HI R0, R0, R11, RZ, 0x2 ;  /* 0x0000000b00007211 */ /* 0x000fe400078f10ff */
[----:B------:R-:W-:-:S02]  /*0100*/  SHF.R.S32.HI R15, RZ, 0x4, R12 ;  /* 0x00000004ff0f7819 */ /* 0x000fc4000001140c */
[----:B------:R-:W-:Y:S02]  /*0110*/  SHF.R.S32.HI R10, RZ, 0x2, R0 ;  /* 0x00000002ff0a7819 */ /* 0x000fe40000011400 */
[----:B------:R-:W-:Y:S02]  /*0120*/  LOP3.LUT R0, R0, 0xfffffffc, RZ, 0xc0, !PT ;  /* 0xfffffffc00007812 */ /* 0x000fe400078ec0ff */
[----:B------:R-:W-:Y:S02]  /*0130*/  LEA.HI R8, R10, R10, RZ, 0x2 ;  /* 0x0000000a0a087211 */ /* 0x000fe400078f10ff */
[----:B------:R-:W-:Y:S02]  /*0140*/  IADD3 R0, R11, -R0, RZ ;  /* 0x800000000b007210 */ /* 0x000fe40007ffe0ff */
[----:B------:R-:W-:Y:S02]  /*0150*/  LOP3.LUT R13, R8, 0xfffffffc, RZ, 0xc0, !PT ;  /* 0xfffffffc080d7812 */ /* 0x000fe400078ec0ff */
[----:B------:R-:W3:Y:S01]  /*0160*/  LDC.64 R8, c[0x0][0x228] ;  /* 0x00008a00ff087b82 */ /* 0x000ee20000000a00 */
[----:B------:R-:W-:Y:S01]  /*0170*/  ISETP.GE.AND P0, PT, R11, 0x40, PT ;  /* 0x000000400b00780c */ /* 0x000fe20003f06270 */
[----:B------:R-:W-:Y:S01]  /*0180*/  IMAD R17, R15, 0x4, R0 ;  /* 0x000000040f117824 */ /* 0x000fe200078e0200 */
[----:B------:R-:W-:Y:S01]  /*0190*/  HFMA2.MMA R0, -RZ, RZ, 0, 0 ;  /* 0x00000000ff007435 */ /* 0x000fe200000001ff */
[----:B------:R-:W-:-:S02]  /*01a0*/  IMAD.IADD R13, R10, 0x1, -R13 ;  /* 0x000000010a0d7824 */ /* 0x000fc400078e0a0d */
[----:B------:R-:W-:Y:S02]  /*01b0*/  IMAD.MOV.U32 R15, RZ, RZ, RZ ;  /* 0x000000ffff0f7224 */ /* 0x000fe400078e00ff */
[----:B--2---:R-:W-:Y:S01]  /*01c0*/  IMAD.WIDE R6, R13, 0x4, R6 ;  /* 0x000000040d067825 */ /* 0x004fe200078e0206 */
[----:B------:R-:W-:-:S03]  /*01d0*/  CS2R R12, SRZ ;  /* 0x00000000000c7805 */ /* 0x000fc6000001ff00 */
[----:B-1----:R-:W-:Y:S01]  /*01e0*/  IMAD.WIDE R2, R11, 0x4, R2 ;  /* 0x000000040b027825 */ /* 0x002fe200078e0202 */
[----:B------:R-:W-:Y:S01]  /*01f0*/  CS2R R10, SRZ ;  /* 0x00000000000a7805 */ /* 0x000fe2000001ff00 */
[----:B------:R-:W2:Y:S04]  /*0200*/  @!P0 LDG.E.EL R15, desc[UR4][R6.64] ;  /* 0x00000004060f8981 */ /* 0x000ea8000c2e1900 */
[----:B------:R-:W4:Y:S04]  /*0210*/  @!P0 LDG.E.EL R0, desc[UR4][R6.64] ;  /* 0x0000000406008981 */ /* 0x000f28000c2e1900 */
[----:B------:R-:W2:Y:S01]  /*0220*/  @!P0 LDG.E.64 R12, desc[UR4][R4.64] ;  /* 0x00000004040c8981 */ /* 0x000ea2000c1e1b00 */
[----:B---3--:R-:W-:Y:S01]  /*0230*/  IMAD.WIDE R8, R17, 0x4, R8 ;  /* 0x0000000411087825 */ /* 0x008fe200078e0208 */
[----:B------:R-:W-:-:S02]  /*0240*/  CS2R R16, SRZ ;  /* 0x0000000000107805 */ /* 0x000fc4000001ff00 */
[----:B------:R-:W3:Y:S04]  /*0250*/  @!P0 LDG.E.64 R10, desc[UR4][R2.64] ;  /* 0x00000004020a8981 */ /* 0x000ee8000c1e1b00 */
[----:B------:R-:W5:Y:S01]  /*0260*/  @!P0 LDG.E.EL.64 R16, desc[UR4][R8.64] ;  /* 0x0000000408108981 */ /* 0x000f62000c2e1b00 */
[----:B--2---:R-:W-:Y:S01]  /*0270*/  FADD R15, R15, R12 ;  /* 0x0000000c0f0f7221 */ /* 0x004fe20000000000 */
[----:B----4-:R-:W-:-:S03]  /*0280*/  FADD R0, R0, R13 ;  /* 0x0000000d00007221 */ /* 0x010fc60000000000 */
[----:B---3--:R-:W-:Y:S01]  /*0290*/  FADD R15, R15, R10 ;  /* 0x0000000a0f0f7221 */ /* 0x008fe20000000000 */
[----:B------:R-:W-:-:S03]  /*02a0*/  FADD R0, R0, R11 ;  /* 0x0000000b00007221 */ /* 0x000fc60000000000 */
[----:B-----5:R-:W-:Y:S01]  /*02b0*/  FADD R16, R15, -R16 ;  /* 0x800000100f107221 */ /* 0x020fe20000000000 */
[----:B------:R-:W-:Y:S01]  /*02c0*/  FADD R17, R0, -R17 ;  /* 0x8000001100117221 */ /* 0x000fe20000000000 */
[----:B------:R-:W-:Y:S06]  /*02d0*/  @P0 EXIT ;  /* 0x000000000000094d */ /* 0x000fec0003800000 */
[----:B------:R-:W-:Y:S01]  /*02e0*/  STG.E.64 desc[UR4][R4.64], R16 ;  /* 0x0000001004007986 */ /* 0x000fe2000c101b04 */
[----:B------:R-:W-:Y:S05]  /*02f0*/  EXIT ;  /* 0x000000000000794d */ /* 0x000fea0003800000 */
.L_x_0:
[----:B------:R-:W-:-:S00]  /*0300*/  BRA `(.L_x_0) ;  /* 0xfffffffc00fc7947 */ /* 0x000fc0000383ffff */
[----:B------:R-:W-:-:S00]  /*0310*/  NOP ;  /* 0x0000000000007918 */ /* 0x000fc00000000000 */
        /* <DEDUP_REMOVED lines=14> */
.L_x_1:


//--------------------- .nv.constant0.triton_poi_fused_add_convolution_sub_5 --------------------------
	.section	.nv.constant0.triton_poi_fused_add_convolution_sub_5,"a",@progbits
	.sectionflags	@""
	.align	4
.nv.constant0.triton_poi_fused_add_convolution_sub_5:
	.zero		564
